def matmul_kernel(
    a_ptr,
    b_ptr,
    c_ptr,
    M,
    N,
    K,
    stride_am,
    stride_ak,
    stride_bk,
    stride_bn,
    stride_cm,
    stride_cn,
    BLOCK_M: tl.constexpr,
    BLOCK_N: tl.constexpr,
    BLOCK_K: tl.constexpr,
    GROUP_M: tl.constexpr,
):
    pid = tl.program_id(axis=0)
    num_pid_m = tl.cdiv(M, BLOCK_M)
    num_pid_n = tl.cdiv(N, BLOCK_N)
    num_pid_in_group = GROUP_M * num_pid_n
    group_id = pid // num_pid_in_group
    first_pid_m = group_id * GROUP_M
    group_size_m = min(num_pid_m - first_pid_m, GROUP_M)
    pid_m = first_pid_m + ((pid % num_pid_in_group) % group_size_m)
    pid_n = (pid % num_pid_in_group) // group_size_m

    offs_am = (pid_m * BLOCK_M + tl.arange(0, BLOCK_M)) % M
    offs_bn = (pid_n * BLOCK_N + tl.arange(0, BLOCK_N)) % N
    offs_k = tl.arange(0, BLOCK_K)
    a_ptrs = a_ptr + offs_am[:, None] * stride_am + offs_k[None, :] * stride_ak
    b_ptrs = b_ptr + offs_k[:, None] * stride_bk + offs_bn[None, :] * stride_bn

    acc = tl.zeros((BLOCK_M, BLOCK_N), dtype=tl.float32)
    for kk in range(0, tl.cdiv(K, BLOCK_K)):
        a = tl.load(a_ptrs, mask=offs_k[None, :] < K - kk * BLOCK_K, other=0.0)
        b = tl.load(b_ptrs, mask=offs_k[:, None] < K - kk * BLOCK_K, other=0.0)
        acc = tl.dot(a, b, acc)
        a_ptrs += BLOCK_K * stride_ak
        b_ptrs += BLOCK_K * stride_bk

    c = acc.to(c_ptr.dtype.element_ty)
    offs_cm = pid_m * BLOCK_M + tl.arange(0, BLOCK_M)
    offs_cn = pid_n * BLOCK_N + tl.arange(0, BLOCK_N)
    c_ptrs = c_ptr + offs_cm[:, None] * stride_cm + offs_cn[None, :] * stride_cn
    mask = (offs_cm[:, None] < M) & (offs_cn[None, :] < N)
    tl.store(c_ptrs, c, mask=mask)

# config = {"BLOCK_K": 16, "BLOCK_M": 32, "BLOCK_N": 32, "GROUP_M": 8, "arch": "sm_90", "dtype": "bf16", "num_ctas": 1, "num_stages": 3, "num_warps": 4}
# arch = sm_90


// ===== COMPILED SASS (sm_90a) =====

	.target	sm_90a

	.elftype	@"ET_EXEC"


//--------------------- .note.nv.tkinfo           --------------------------
	.section	.note.nv.tkinfo,"",@"SHT_NOTE"
	.sectionflags	@"SHF_NOTE_NV_TKINFO"
	.tkinfo
        /*0018*/ 	.word	0x00000002
        /*0030*/ 	.string	""
        /*0030*/ 	.string	"ptxas"
        /*0030*/ 	.string	"Cuda compilation tools, release 13.0, V13.0.88"
        /*0030*/ 	.string	"Build cuda_13.0.r13.0/compiler.36424714_0"
        /*0030*/ 	.string	"-v  -suppress-debug-info  -lineinfo  -arch sm_90a "



//--------------------- .note.nv.cuinfo           --------------------------
	.section	.note.nv.cuinfo,"",@"SHT_NOTE"
	.sectionflags	@"SHF_NOTE_NV_CUINFO"
        /*0018*/ 	.short	0x0002
        /*001a*/ 	.short	0x005a
        /*001c*/ 	.short	0x0082
	.zero		2


//--------------------- .nv.info                  --------------------------
	.section	.nv.info,"",@"SHT_CUDA_INFO"
	.align	4


	//----- nvinfo : EIATTR_REGCOUNT
	.align		4
        /*0000*/ 	.byte	0x04, 0x2f
        /*0002*/ 	.short	(.L_1 - .L_0)
	.align		4
.L_0:
        /*0004*/ 	.word	index@(matmul_kernel)
        /*0008*/ 	.word	0x00000038


	//----- nvinfo : EIATTR_FRAME_SIZE
	.align		4
.L_1:
        /*000c*/ 	.byte	0x04, 0x11
        /*000e*/ 	.short	(.L_3 - .L_2)
	.align		4
.L_2:
        /*0010*/ 	.word	index@(matmul_kernel)
        /*0014*/ 	.word	0x00000000


	//----- nvinfo : EIATTR_MIN_STACK_SIZE
	.align		4
.L_3:
        /*0018*/ 	.byte	0x04, 0x12
        /*001a*/ 	.short	(.L_5 - .L_4)
	.align		4
.L_4:
        /*001c*/ 	.word	index@(matmul_kernel)
        /*0020*/ 	.word	0x00000000
.L_5:


//--------------------- .nv.compat                --------------------------
	.section	.nv.compat,"",@"SHT_CUDA_COMPAT_INFO"
	.align	4
        /*0000*/ 	.byte	0x02, 0x09, 0x01, 0x00, 0x02, 0x02, 0x01, 0x00, 0x02, 0x05, 0x05, 0x00, 0x03, 0x07, 0x01, 0x01
        /*0010*/ 	.byte	0x02, 0x03, 0x00, 0x00, 0x02, 0x06, 0x01, 0x00, 0x04, 0x0b, 0x08, 0x00, 0x00, 0x00, 0x00, 0x00
        /*0020*/ 	.byte	0x00, 0x00, 0x00, 0x00


//--------------------- .nv.info.matmul_kernel    --------------------------
	.section	.nv.info.matmul_kernel,"",@"SHT_CUDA_INFO"
	.sectionflags	@""
	.align	4


	//----- nvinfo : EIATTR_CUDA_API_VERSION
	.align		4
        /*0000*/ 	.byte	0x04, 0x37
        /*0002*/ 	.short	(.L_7 - .L_6)
.L_6:
        /*0004*/ 	.word	0x00000082


	//----- nvinfo : EIATTR_KPARAM_INFO
	.align		4
.L_7:
        /*0008*/ 	.byte	0x04, 0x17
        /*000a*/ 	.short	(.L_9 - .L_8)
.L_8:
        /*000c*/ 	.word	0x00000000
        /*0010*/ 	.short	0x000d
        /*0012*/ 	.short	0x0048
        /*0014*/ 	.byte	0x00, 0xf4, 0x21, 0x00


	//----- nvinfo : EIATTR_KPARAM_INFO
	.align		4
.L_9:
        /*0018*/ 	.byte	0x04, 0x17
        /*001a*/ 	.short	(.L_11 - .L_10)
.L_10:
        /*001c*/ 	.word	0x00000000
        /*0020*/ 	.short	0x000c
        /*0022*/ 	.short	0x0040
        /*0024*/ 	.byte	0x00, 0xf4, 0x21, 0x00


	//----- nvinfo : EIATTR_KPARAM_INFO
	.align		4
.L_11:
        /*0028*/ 	.byte	0x04, 0x17
        /*002a*/ 	.short	(.L_13 - .L_12)
.L_12:
        /*002c*/ 	.word	0x00000000
        /*0030*/ 	.short	0x000b
        /*0032*/ 	.short	0x0038
        /*0034*/ 	.byte	0x00, 0xf0, 0x11, 0x00


	//----- nvinfo : EIATTR_KPARAM_INFO
	.align		4
.L_13:
        /*0038*/ 	.byte	0x04, 0x17
        /*003a*/ 	.short	(.L_15 - .L_14)
.L_14:
        /*003c*/ 	.word	0x00000000
        /*0040*/ 	.short	0x000a
        /*0042*/ 	.short	0x0034
        /*0044*/ 	.byte	0x00, 0xf0, 0x11, 0x00


	//----- nvinfo : EIATTR_KPARAM_INFO
	.align		4
.L_15:
        /*0048*/ 	.byte	0x04, 0x17
        /*004a*/ 	.short	(.L_17 - .L_16)
.L_16:
        /*004c*/ 	.word	0x00000000
        /*0050*/ 	.short	0x0009
        /*0052*/ 	.short	0x0030
        /*0054*/ 	.byte	0x00, 0xf0, 0x11, 0x00


	//----- nvinfo : EIATTR_KPARAM_INFO
	.align		4
.L_17:
        /*0058*/ 	.byte	0x04, 0x17
        /*005a*/ 	.short	(.L_19 - .L_18)
.L_18:
        /*005c*/ 	.word	0x00000000
        /*0060*/ 	.short	0x0008
        /*0062*/ 	.short	0x002c
        /*0064*/ 	.byte	0x00, 0xf0, 0x11, 0x00


	//----- nvinfo : EIATTR_KPARAM_INFO
	.align		4
.L_19:
        /*0068*/ 	.byte	0x04, 0x17
        /*006a*/ 	.short	(.L_21 - .L_20)
.L_20:
        /*006c*/ 	.word	0x00000000
        /*0070*/ 	.short	0x0007
        /*0072*/ 	.short	0x0028
        /*0074*/ 	.byte	0x00, 0xf0, 0x11, 0x00


	//----- nvinfo : EIATTR_KPARAM_INFO
	.align		4
.L_21:
        /*0078*/ 	.byte	0x04, 0x17
        /*007a*/ 	.short	(.L_23 - .L_22)
.L_22:
        /*007c*/ 	.word	0x00000000
        /*0080*/ 	.short	0x0006
        /*0082*/ 	.short	0x0024
        /*0084*/ 	.byte	0x00, 0xf0, 0x11, 0x00


	//----- nvinfo : EIATTR_KPARAM_INFO
	.align		4
.L_23:
        /*0088*/ 	.byte	0x04, 0x17
        /*008a*/ 	.short	(.L_25 - .L_24)
.L_24:
        /*008c*/ 	.word	0x00000000
        /*0090*/ 	.short	0x0005
        /*0092*/ 	.short	0x0020
        /*0094*/ 	.byte	0x00, 0xf0, 0x11, 0x00


	//----- nvinfo : EIATTR_KPARAM_INFO
	.align		4
.L_25:
        /*0098*/ 	.byte	0x04, 0x17
        /*009a*/ 	.short	(.L_27 - .L_26)
.L_26:
        /*009c*/ 	.word	0x00000000
        /*00a0*/ 	.short	0x0004
        /*00a2*/ 	.short	0x001c
        /*00a4*/ 	.byte	0x00, 0xf0, 0x11, 0x00


	//----- nvinfo : EIATTR_KPARAM_INFO
	.align		4
.L_27:
        /*00a8*/ 	.byte	0x04, 0x17
        /*00aa*/ 	.short	(.L_29 - .L_28)
.L_28:
        /*00ac*/ 	.word	0x00000000
        /*00b0*/ 	.short	0x0003
        /*00b2*/ 	.short	0x0018
        /*00b4*/ 	.byte	0x00, 0xf0, 0x11, 0x00


	//----- nvinfo : EIATTR_KPARAM_INFO
	.align		4
.L_29:
        /*00b8*/ 	.byte	0x04, 0x17
        /*00ba*/ 	.short	(.L_31 - .L_30)
.L_30:
        /*00bc*/ 	.word	0x00000000
        /*00c0*/ 	.short	0x0002
        /*00c2*/ 	.short	0x0010
        /*00c4*/ 	.byte	0x00, 0xf4, 0x21, 0x00


	//----- nvinfo : EIATTR_KPARAM_INFO
	.align		4
.L_31:
        /*00c8*/ 	.byte	0x04, 0x17
        /*00ca*/ 	.short	(.L_33 - .L_32)
.L_32:
        /*00cc*/ 	.word	0x00000000
        /*00d0*/ 	.short	0x0001
        /*00d2*/ 	.short	0x0008
        /*00d4*/ 	.byte	0x00, 0xf4, 0x21, 0x00


	//----- nvinfo : EIATTR_KPARAM_INFO
	.align		4
.L_33:
        /*00d8*/ 	.byte	0x04, 0x17
        /*00da*/ 	.short	(.L_35 - .L_34)
.L_34:
        /*00dc*/ 	.word	0x00000000
        /*00e0*/ 	.short	0x0000
        /*00e2*/ 	.short	0x0000
        /*00e4*/ 	.byte	0x00, 0xf4, 0x21, 0x00


	//----- nvinfo : EIATTR_SPARSE_MMA_MASK
	.align		4
.L_35:
        /*00e8*/ 	.byte	0x03, 0x50
        /*00ea*/ 	.short	0x0000


	//----- nvinfo : EIATTR_MAXREG_COUNT
	.align		4
        /*00ec*/ 	.byte	0x03, 0x1b
        /*00ee*/ 	.short	0x00ff


	//----- nvinfo : EIATTR_NUM_BARRIERS
	.align		4
        /*00f0*/ 	.byte	0x02, 0x4c
        /*00f2*/ 	.byte	0x01
	.zero		1


	//----- nvinfo : EIATTR_MERCURY_ISA_VERSION
	.align		4
        /*00f4*/ 	.byte	0x03, 0x5f
        /*00f6*/ 	.short	0x0101


	//----- nvinfo : EIATTR_EXIT_INSTR_OFFSETS
	.align		4
        /*00f8*/ 	.byte	0x04, 0x1c
        /*00fa*/ 	.short	(.L_37 - .L_36)


	//   ....[0]....
.L_36:
        /*00fc*/ 	.word	0x00001960


	//   ....[1]....
        /*0100*/ 	.word	0x00001990


	//----- nvinfo : EIATTR_REQNTID
	.align		4
.L_37:
        /*0104*/ 	.byte	0x04, 0x10
        /*0106*/ 	.short	(.L_39 - .L_38)
.L_38:
        /*0108*/ 	.word	0x00000080
        /*010c*/ 	.word	0x00000001
        /*0110*/ 	.word	0x00000001


	//----- nvinfo : EIATTR_CBANK_PARAM_SIZE
	.align		4
.L_39:
        /*0114*/ 	.byte	0x03, 0x19
        /*0116*/ 	.short	0x0050


	//----- nvinfo : EIATTR_PARAM_CBANK
	.align		4
        /*0118*/ 	.byte	0x04, 0x0a
        /*011a*/ 	.short	(.L_41 - .L_40)
	.align		4
.L_40:
        /*011c*/ 	.word	index@(.nv.constant0.matmul_kernel)
        /*0120*/ 	.short	0x0210
        /*0122*/ 	.short	0x0050


	//----- nvinfo : EIATTR_SW_WAR
	.align		4
.L_41:
        /*0124*/ 	.byte	0x04, 0x36
        /*0126*/ 	.short	(.L_43 - .L_42)
.L_42:
        /*0128*/ 	.word	0x00000008
.L_43:


//--------------------- .nv.callgraph             --------------------------
	.section	.nv.callgraph,"",@"SHT_CUDA_CALLGRAPH"
	.align	4
	.sectionentsize	8
	.align		4
        /*0000*/ 	.word	0x00000000
	.align		4
        /*0004*/ 	.word	0xffffffff
	.align		4
        /*0008*/ 	.word	0x00000000
	.align		4
        /*000c*/ 	.word	0xfffffffe
	.align		4
        /*0010*/ 	.word	0x00000000
	.align		4
        /*0014*/ 	.word	0xfffffffd
	.align		4
        /*0018*/ 	.word	0x00000000
	.align		4
        /*001c*/ 	.word	0xfffffffc


//--------------------- .text.matmul_kernel       --------------------------
	.section	.text.matmul_kernel,"ax",@progbits
	.align	128
        .global         matmul_kernel
        .type           matmul_kernel,@function
        .size           matmul_kernel,(.L_x_3 - matmul_kernel)
        .other          matmul_kernel,@"STO_CUDA_ENTRY STV_DEFAULT"
matmul_kernel:
.text.matmul_kernel:
[----:B------:R-:W-:Y:S08]  /*0000*/  LDC R1, c[0x0][0x28] ;  /* 0x00000a00ff017b82 */ /* 0x000ff00000000800 */
[----:B------:R-:W0:Y:S01]  /*0010*/  LDC.64 R16, c[0x0][0x228] ;  /* 0x00008a00ff107b82 */ /* 0x000e220000000a00 */
[----:B------:R-:W1:Y:S01]  /*0020*/  S2R R5, SR_CTAID.X ;  /* 0x0000000000057919 */ /* 0x000e620000002500 */
[----:B------:R-:W-:Y:S01]  /*0030*/  UMOV UR4, 0x400 ;  /* 0x0000040000047882 */ /* 0x000fe20000000000 */
[----:B------:R-:W-:-:S05]  /*0040*/  ULDC.64 UR6, c[0x0][0x208] ;  /* 0x0000820000067ab9 */ /* 0x000fca0000000a00 */
[----:B------:R-:W2:Y:S08]  /*0050*/  LDC R29, c[0x0][0x230] ;  /* 0x00008c00ff1d7b82 */ /* 0x000eb00000000800 */
[----:B------:R-:W3:Y:S01]  /*0060*/  S2UR UR5, SR_CgaCtaId ;  /* 0x00000000000579c3 */ /* 0x000ee20000008800 */
[----:B0-----:R-:W-:-:S05]  /*0070*/  VIADD R0, R17, 0x1f ;  /* 0x0000001f11007836 */ /* 0x001fca0000000000 */
[----:B------:R-:W-:Y:S01]  /*0080*/  SHF.R.S32.HI R3, RZ, 0x1f, R0 ;  /* 0x0000001fff037819 */ /* 0x000fe20000011400 */
[----:B--2---:R-:W-:-:S03]  /*0090*/  VIADD R29, R29, 0xf ;  /* 0x0000000f1d1d7836 */ /* 0x004fc60000000000 */
[----:B------:R-:W-:Y:S02]  /*00a0*/  LEA.HI R3, R3, R0, RZ, 0x5 ;  /* 0x0000000003037211 */ /* 0x000fe400078f28ff */
[----:B-1----:R-:W-:Y:S02]  /*00b0*/  IABS R8, R5 ;  /* 0x0000000500087213 */ /* 0x002fe40000000000 */
[----:B------:R-:W-:Y:S01]  /*00c0*/  SHF.R.S32.HI R3, RZ, 0x5, R3 ;  /* 0x00000005ff037819 */ /* 0x000fe20000011403 */
[----:B---3--:R-:W-:-:S04]  /*00d0*/  ULEA UR4, UR5, UR4, 0x18 ;  /* 0x0000000405047291 */ /* 0x008fc8000f8ec03f */
[----:B------:R-:W-:-:S05]  /*00e0*/  IMAD.SHL.U32 R4, R3, 0x8, RZ ;  /* 0x0000000803047824 */ /* 0x000fca00078e00ff */
[-C--:B------:R-:W-:Y:S02]  /*00f0*/  IABS R7, R4.reuse ;  /* 0x0000000400077213 */ /* 0x080fe40000000000 */
[----:B------:R-:W-:Y:S02]  /*0100*/  IABS R10, R4 ;  /* 0x00000004000a7213 */ /* 0x000fe40000000000 */
[----:B------:R-:W0:Y:S08]  /*0110*/  I2F.RP R0, R7 ;  /* 0x0000000700007306 */ /* 0x000e300000209400 */
[----:B0-----:R-:W0:Y:S02]  /*0120*/  MUFU.RCP R0, R0 ;  /* 0x0000000000007308 */ /* 0x001e240000001000 */
[----:B0-----:R-:W-:-:S02]  /*0130*/  VIADD R2, R0, 0xffffffe ;  /* 0x0ffffffe00027836 */ /* 0x001fc40000000000 */
[----:B------:R-:W-:-:S04]  /*0140*/  IMAD.MOV R0, RZ, RZ, -R10 ;  /* 0x000000ffff007224 */ /* 0x000fc800078e0a0a */
[----:B------:R0:W1:Y:S02]  /*0150*/  F2I.FTZ.U32.TRUNC.NTZ R3, R2 ;  /* 0x0000000200037305 */ /* 0x000064000021f000 */
[----:B0-----:R-:W-:Y:S02]  /*0160*/  IMAD.MOV.U32 R2, RZ, RZ, RZ ;  /* 0x000000ffff027224 */ /* 0x001fe400078e00ff */
[----:B-1----:R-:W-:-:S04]  /*0170*/  IMAD.MOV R6, RZ, RZ, -R3 ;  /* 0x000000ffff067224 */ /* 0x002fc800078e0a03 */
[----:B------:R-:W-:Y:S02]  /*0180*/  IMAD R9, R6, R7, RZ ;  /* 0x0000000706097224 */ /* 0x000fe400078e02ff */
[----:B------:R-:W-:Y:S02]  /*0190*/  IMAD.MOV.U32 R6, RZ, RZ, R8 ;  /* 0x000000ffff067224 */ /* 0x000fe400078e0008 */
[----:B------:R-:W-:-:S06]  /*01a0*/  IMAD.HI.U32 R3, R3, R9, R2 ;  /* 0x0000000903037227 */ /* 0x000fcc00078e0002 */
[----:B------:R-:W-:-:S04]  /*01b0*/  IMAD.HI.U32 R3, R3, R6, RZ ;  /* 0x0000000603037227 */ /* 0x000fc800078e00ff */
[----:B------:R-:W-:-:S05]  /*01c0*/  IMAD R0, R3, R0, R6 ;  /* 0x0000000003007224 */ /* 0x000fca00078e0206 */
[----:B------:R-:W-:-:S13]  /*01d0*/  ISETP.GT.U32.AND P1, PT, R7, R0, PT ;  /* 0x000000000700720c */ /* 0x000fda0003f24070 */
[----:B------:R-:W-:Y:S02]  /*01e0*/  @!P1 IMAD.IADD R0, R0, 0x1, -R7 ;  /* 0x0000000100009824 */ /* 0x000fe400078e0a07 */
[----:B------:R-:W-:Y:S01]  /*01f0*/  @!P1 VIADD R3, R3, 0x1 ;  /* 0x0000000103039836 */ /* 0x000fe20000000000 */
[----:B------:R-:W-:Y:S02]  /*0200*/  ISETP.NE.AND P1, PT, R4, RZ, PT ;  /* 0x000000ff0400720c */ /* 0x000fe40003f25270 */
[----:B------:R-:W-:Y:S02]  /*0210*/  ISETP.GE.U32.AND P0, PT, R0, R7, PT ;  /* 0x000000070000720c */ /* 0x000fe40003f06070 */
[----:B------:R-:W-:-:S04]  /*0220*/  LOP3.LUT R0, R5, R4, RZ, 0x3c, !PT ;  /* 0x0000000405007212 */ /* 0x000fc800078e3cff */
[----:B------:R-:W-:Y:S01]  /*0230*/  ISETP.GE.AND P2, PT, R0, RZ, PT ;  /* 0x000000ff0000720c */ /* 0x000fe20003f46270 */
[----:B------:R-:W-:-:S06]  /*0240*/  VIADD R0, R16, 0x1f ;  /* 0x0000001f10007836 */ /* 0x000fcc0000000000 */
[----:B------:R-:W-:-:S04]  /*0250*/  @P0 VIADD R3, R3, 0x1 ;  /* 0x0000000103030836 */ /* 0x000fc80000000000 */
[----:B------:R-:W-:Y:S01]  /*0260*/  IMAD.MOV.U32 R2, RZ, RZ, R3 ;  /* 0x000000ffff027224 */ /* 0x000fe200078e0003 */
[----:B------:R-:W-:-:S03]  /*0270*/  SHF.R.S32.HI R3, RZ, 0x1f, R0 ;  /* 0x0000001fff037819 */ /* 0x000fc60000011400 */
[----:B------:R-:W-:Y:S01]  /*0280*/  @!P2 IMAD.MOV R2, RZ, RZ, -R2 ;  /* 0x000000ffff02a224 */ /* 0x000fe200078e0a02 */
[----:B------:R-:W-:Y:S02]  /*0290*/  @!P1 LOP3.LUT R2, RZ, R4, RZ, 0x33, !PT ;  /* 0x00000004ff029212 */ /* 0x000fe400078e33ff */
[----:B------:R-:W-:-:S03]  /*02a0*/  LEA.HI R3, R3, R0, RZ, 0x5 ;  /* 0x0000000003037211 */ /* 0x000fc600078f28ff */
[----:B------:R-:W-:Y:S02]  /*02b0*/  IMAD.SHL.U32 R6, R2, 0x8, RZ ;  /* 0x0000000802067824 */ /* 0x000fe400078e00ff */
[----:B------:R-:W-:-:S03]  /*02c0*/  IMAD.MOV R2, RZ, RZ, -R2 ;  /* 0x000000ffff027224 */ /* 0x000fc600078e0a02 */
[----:B------:R-:W-:Y:S01]  /*02d0*/  LEA.HI.SX32 R3, R3, -R6, 0x1b ;  /* 0x8000000603037211 */ /* 0x000fe200078fdaff */
[----:B------:R-:W-:-:S03]  /*02e0*/  IMAD R4, R4, R2, R5 ;  /* 0x0000000204047224 */ /* 0x000fc600078e0205 */
[----:B------:R-:W-:Y:S02]  /*02f0*/  VIMNMX R11, R3, 0x8, PT ;  /* 0x00000008030b7848 */ /* 0x000fe40003fe0100 */
[----:B------:R-:W-:Y:S02]  /*0300*/  IABS R9, R4 ;  /* 0x0000000400097213 */ /* 0x000fe40000000000 */
[----:B------:R-:W-:-:S04]  /*0310*/  IABS R7, R11 ;  /* 0x0000000b00077213 */ /* 0x000fc80000000000 */
[----:B------:R-:W0:Y:S08]  /*0320*/  I2F.RP R0, R7 ;  /* 0x0000000700007306 */ /* 0x000e300000209400 */
[----:B0-----:R-:W0:Y:S02]  /*0330*/  MUFU.RCP R0, R0 ;  /* 0x0000000000007308 */ /* 0x001e240000001000 */
[----:B0-----:R-:W-:-:S06]  /*0340*/  VIADD R3, R0, 0xffffffe ;  /* 0x0ffffffe00037836 */ /* 0x001fcc0000000000 */
[----:B------:R-:W0:Y:S02]  /*0350*/  F2I.FTZ.U32.TRUNC.NTZ R3, R3 ;  /* 0x0000000300037305 */ /* 0x000e24000021f000 */
[----:B0-----:R-:W-:-:S04]  /*0360*/  IMAD.MOV R8, RZ, RZ, -R3 ;  /* 0x000000ffff087224 */ /* 0x001fc800078e0a03 */
[----:B------:R-:W-:Y:S01]  /*0370*/  IMAD.MOV.U32 R2, RZ, RZ, R8 ;  /* 0x000000ffff027224 */ /* 0x000fe200078e0008 */
[----:B------:R-:W-:-:S03]  /*0380*/  IABS R8, R11 ;  /* 0x0000000b00087213 */ /* 0x000fc60000000000 */
[----:B------:R-:W-:Y:S02]  /*0390*/  IMAD R5, R2, R7, RZ ;  /* 0x0000000702057224 */ /* 0x000fe400078e02ff */
[----:B------:R-:W-:Y:S02]  /*03a0*/  IMAD.MOV.U32 R2, RZ, RZ, RZ ;  /* 0x000000ffff027224 */ /* 0x000fe400078e00ff */
[----:B------:R-:W-:Y:S02]  /*03b0*/  IMAD.MOV R0, RZ, RZ, -R8 ;  /* 0x000000ffff007224 */ /* 0x000fe400078e0a08 */
        /* <DEDUP_REMOVED lines=9> */
[----:B------:R-:W-:Y:S02]  /*0450*/  ISETP.GE.AND P2, PT, R0, RZ, PT ;  /* 0x000000ff0000720c */ /* 0x000fe40003f46270 */
[----:B------:R-:W0:Y:S05]  /*0460*/  S2R R0, SR_TID.X ;  /* 0x0000000000007919 */ /* 0x000e2a0000002100 */
[----:B------:R-:W-:Y:S01]  /*0470*/  @P0 VIADD R2, R2, 0x1 ;  /* 0x0000000102020836 */ /* 0x000fe20000000000 */
[----:B------:R-:W-:-:S03]  /*0480*/  ISETP.GT.AND P0, PT, R29, 0xf, PT ;  /* 0x0000000f1d00780c */ /* 0x000fc60003f04270 */
[----:B------:R-:W-:-:S04]  /*0490*/  IMAD.MOV.U32 R8, RZ, RZ, R2 ;  /* 0x000000ffff087224 */ /* 0x000fc800078e0002 */
[----:B------:R-:W-:Y:S01]  /*04a0*/  @!P2 IMAD.MOV R8, RZ, RZ, -R8 ;  /* 0x000000ffff08a224 */ /* 0x000fe200078e0a08 */
[----:B------:R-:W-:-:S05]  /*04b0*/  @!P1 LOP3.LUT R8, RZ, R11, RZ, 0x33, !PT ;  /* 0x0000000bff089212 */ /* 0x000fca00078e33ff */
[----:B------:R-:W-:Y:S01]  /*04c0*/  IMAD.MOV R2, RZ, RZ, -R8 ;  /* 0x000000ffff027224 */ /* 0x000fe200078e0a08 */
[----:B------:R-:W-:Y:S02]  /*04d0*/  @!P0 CS2R R12, SRZ ;  /* 0x00000000000c8805 */ /* 0x000fe4000001ff00 */
[----:B------:R-:W-:Y:S01]  /*04e0*/  @!P0 CS2R R14, SRZ ;  /* 0x00000000000e8805 */ /* 0x000fe2000001ff00 */
[----:B------:R-:W-:Y:S02]  /*04f0*/  IMAD.SHL.U32 R8, R8, 0x20, RZ ;  /* 0x0000002008087824 */ /* 0x000fe400078e00ff */
[----:B------:R-:W-:-:S04]  /*0500*/  IMAD R2, R11, R2, R4 ;  /* 0x000000020b027224 */ /* 0x000fc800078e0204 */
[----:B------:R-:W-:Y:S01]  /*0510*/  IMAD.IADD R2, R6, 0x1, R2 ;  /* 0x0000000106027824 */ /* 0x000fe200078e0202 */
[C---:B0-----:R-:W-:Y:S01]  /*0520*/  LOP3.LUT R3, R0.reuse, 0x1f, RZ, 0xc0, !PT ;  /* 0x0000001f00037812 */ /* 0x041fe200078ec0ff */
[C---:B------:R-:W-:Y:S01]  /*0530*/  @!P0 IMAD.SHL.U32 R5, R0.reuse, 0x40, RZ ;  /* 0x0000004000058824 */ /* 0x040fe200078e00ff */
[----:B------:R-:W-:Y:S01]  /*0540*/  SHF.R.U32.HI R4, RZ, 0x5, R0 ;  /* 0x00000005ff047819 */ /* 0x000fe20000011600 */
[C---:B------:R-:W-:Y:S01]  /*0550*/  @!P0 IMAD.SHL.U32 R7, R0.reuse, 0x8, RZ ;  /* 0x0000000800078824 */ /* 0x040fe200078e00ff */
[----:B------:R-:W-:Y:S01]  /*0560*/  @!P0 LOP3.LUT R6, R0, 0x40, RZ, 0xc0, !PT ;  /* 0x0000004000068812 */ /* 0x000fe200078ec0ff */
[----:B------:R-:W-:Y:S01]  /*0570*/  IMAD R2, R2, 0x20, R3 ;  /* 0x0000002002027824 */ /* 0x000fe200078e0203 */
[----:B------:R-:W-:Y:S01]  /*0580*/  SGXT.U32 R3, R4, 0x2 ;  /* 0x000000020403781a */ /* 0x000fe20000000000 */
[----:B------:R-:W-:Y:S01]  /*0590*/  @!P0 IMAD.SHL.U32 R4, R0, 0x2, RZ ;  /* 0x0000000200048824 */ /* 0x000fe200078e00ff */
[----:B------:R-:W-:Y:S06]  /*05a0*/  @!P0 BRA `(.L_x_0) ;  /* 0x0000000c00848947 */ /* 0x000fec0003800000 */
[----:B------:R-:W-:Y:S01]  /*05b0*/  IABS R4, R16 ;  /* 0x0000001000047213 */ /* 0x000fe20000000000 */
[----:B------:R-:W0:Y:S01]  /*05c0*/  LDC R46, c[0x0][0x238] ;  /* 0x00008e00ff2e7b82 */ /* 0x000e220000000800 */
[----:B------:R-:W-:Y:S01]  /*05d0*/  IABS R11, R17 ;  /* 0x00000011000b7213 */ /* 0x000fe20000000000 */
[----:B------:R-:W-:Y:S01]  /*05e0*/  ULDC UR5, c[0x0][0x240] ;  /* 0x0000900000057ab9 */ /* 0x000fe20000000800 */
[----:B------:R-:W1:Y:S01]  /*05f0*/  I2F.RP R7, R4 ;  /* 0x0000000400077306 */ /* 0x000e620000209400 */
[----:B------:R-:W-:Y:S01]  /*0600*/  IABS R18, R2 ;  /* 0x0000000200127213 */ /* 0x000fe20000000000 */
[----:B------:R-:W-:Y:S01]  /*0610*/  ULDC.64 UR8, c[0x0][0x218] ;  /* 0x0000860000087ab9 */ /* 0x000fe20000000a00 */
[----:B------:R-:W-:Y:S01]  /*0620*/  SHF.R.U32.HI R5, RZ, 0x4, R0 ;  /* 0x00000004ff057819 */ /* 0x000fe20000011600 */
[----:B------:R-:W-:Y:S01]  /*0630*/  ULDC.64 UR10, c[0x0][0x210] ;  /* 0x00008400000a7ab9 */ /* 0x000fe20000000a00 */
[----:B------:R-:W-:Y:S01]  /*0640*/  ISETP.GE.AND P6, PT, R2, RZ, PT ;  /* 0x000000ff0200720c */ /* 0x000fe20003fc6270 */
[----:B------:R-:W2:Y:S01]  /*0650*/  LDC R28, c[0x0][0x23c] ;  /* 0x00008f00ff1c7b82 */ /* 0x000ea20000000800 */
[----:B------:R-:W-:Y:S01]  /*0660*/  SGXT.U32 R5, R5, 0x3 ;  /* 0x000000030505781a */ /* 0x000fe20000000000 */
[----:B------:R-:W3:Y:S08]  /*0670*/  I2F.RP R6, R11 ;  /* 0x0000000b00067306 */ /* 0x000ef00000209400 */
[----:B-1----:R-:W1:Y:S01]  /*0680*/  MUFU.RCP R7, R7 ;  /* 0x0000000700077308 */ /* 0x002e620000001000 */
[----:B0-----:R-:W-:-:S07]  /*0690*/  IMAD R42, R3, R46, RZ ;  /* 0x0000002e032a7224 */ /* 0x001fce00078e02ff */
[----:B---3--:R-:W0:Y:S01]  /*06a0*/  MUFU.RCP R6, R6 ;  /* 0x0000000600067308 */ /* 0x008e220000001000 */
[----:B-1----:R-:W-:-:S07]  /*06b0*/  VIADD R14, R7, 0xffffffe ;  /* 0x0ffffffe070e7836 */ /* 0x002fce0000000000 */
[----:B------:R1:W3:Y:S01]  /*06c0*/  F2I.FTZ.U32.TRUNC.NTZ R15, R14 ;  /* 0x0000000e000f7305 */ /* 0x0002e2000021f000 */
[----:B0-----:R-:W-:Y:S01]  /*06d0*/  VIADD R12, R6, 0xffffffe ;  /* 0x0ffffffe060c7836 */ /* 0x001fe20000000000 */
[----:B------:R-:W-:-:S06]  /*06e0*/  LOP3.LUT R6, R8, R5, RZ, 0xfc, !PT ;  /* 0x0000000508067212 */ /* 0x000fcc00078efcff */
[----:B------:R0:W4:Y:S01]  /*06f0*/  F2I.FTZ.U32.TRUNC.NTZ R13, R12 ;  /* 0x0000000c000d7305 */ /* 0x000122000021f000 */
[----:B-1----:R-:W-:Y:S01]  /*0700*/  IMAD.MOV.U32 R14, RZ, RZ, RZ ;  /* 0x000000ffff0e7224 */ /* 0x002fe200078e00ff */
[C---:B------:R-:W-:Y:S02]  /*0710*/  LOP3.LUT R23, R6.reuse, 0x18, RZ, 0xfc, !PT ;  /* 0x0000001806177812 */ /* 0x040fe400078efcff */
[C---:B------:R-:W-:Y:S02]  /*0720*/  LOP3.LUT R21, R6.reuse, 0x10, RZ, 0xfc, !PT ;  /* 0x0000001006157812 */ /* 0x040fe400078efcff */
[C---:B------:R-:W-:Y:S01]  /*0730*/  LOP3.LUT R25, R6.reuse, 0x8, RZ, 0xfc, !PT ;  /* 0x0000000806197812 */ /* 0x040fe200078efcff */
[----:B---3--:R-:W-:Y:S01]  /*0740*/  IMAD.MOV R9, RZ, RZ, -R15 ;  /* 0x000000ffff097224 */ /* 0x008fe200078e0a0f */
[----:B------:R-:W-:Y:S01]  /*0750*/  IABS R19, R6 ;  /* 0x0000000600137213 */ /* 0x000fe20000000000 */
[----:B0-----:R-:W-:Y:S01]  /*0760*/  IMAD.MOV.U32 R12, RZ, RZ, RZ ;  /* 0x000000ffff0c7224 */ /* 0x001fe200078e00ff */
[----:B------:R-:W-:Y:S01]  /*0770*/  ISETP.GE.AND P1, PT, R6, RZ, PT ;  /* 0x000000ff0600720c */ /* 0x000fe20003f26270 */
[----:B------:R-:W-:Y:S01]  /*0780*/  IMAD R7, R9, R4, RZ ;  /* 0x0000000409077224 */ /* 0x000fe200078e02ff */
[----:B------:R-:W-:-:S02]  /*0790*/  IABS R9, R23 ;  /* 0x0000001700097213 */ /* 0x000fc40000000000 */
[----:B------:R-:W-:Y:S01]  /*07a0*/  LOP3.LUT R6, R0, 0x40, RZ, 0xc0, !PT ;  /* 0x0000004000067812 */ /* 0x000fe200078ec0ff */
[----:B------:R-:W-:-:S04]  /*07b0*/  IMAD.HI.U32 R14, R15, R7, R14 ;  /* 0x000000070f0e7227 */ /* 0x000fc800078e000e */
[----:B------:R-:W-:Y:S01]  /*07c0*/  IMAD.MOV.U32 R15, RZ, RZ, R18 ;  /* 0x000000ffff0f7224 */ /* 0x000fe200078e0012 */
[----:B------:R-:W-:Y:S01]  /*07d0*/  IABS R18, R21 ;  /* 0x0000001500127213 */ /* 0x000fe20000000000 */
[----:B----4-:R-:W-:Y:S02]  /*07e0*/  IMAD.MOV R10, RZ, RZ, -R13 ;  /* 0x000000ffff0a7224 */ /* 0x010fe400078e0a0d */
[----:B------:R-:W-:-:S04]  /*07f0*/  IMAD.HI.U32 R14, R14, R15, RZ ;  /* 0x0000000f0e0e7227 */ /* 0x000fc800078e00ff */
[----:B------:R-:W-:Y:S01]  /*0800*/  IMAD R5, R10, R11, RZ ;  /* 0x0000000b0a057224 */ /* 0x000fe200078e02ff */
[----:B------:R-:W-:Y:S01]  /*0810*/  SHF.R.S32.HI R10, RZ, 0x1f, R29 ;  /* 0x0000001fff0a7819 */ /* 0x000fe2000001141d */
[----:B------:R-:W-:Y:S02]  /*0820*/  IMAD.MOV R14, RZ, RZ, -R14 ;  /* 0x000000ffff0e7224 */ /* 0x000fe400078e0a0e */
[----:B------:R-:W-:Y:S01]  /*0830*/  IMAD.HI.U32 R12, R13, R5, R12 ;  /* 0x000000050d0c7227 */ /* 0x000fe200078e000c */
[----:B------:R-:W-:-:S03]  /*0840*/  LEA.HI R29, R10, R29, RZ, 0x4 ;  /* 0x0000001d0a1d7211 */ /* 0x000fc600078f20ff */
[----:B------:R-:W-:Y:S01]  /*0850*/  IMAD R22, R4, R14, R15 ;  /* 0x0000000e04167224 */ /* 0x000fe200078e020f */
[----:B------:R-:W-:Y:S01]  /*0860*/  IABS R15, R25 ;  /* 0x00000019000f7213 */ /* 0x000fe20000000000 */
[----:B------:R-:W-:Y:S01]  /*0870*/  IMAD.HI.U32 R5, R12, R9, RZ ;  /* 0x000000090c057227 */ /* 0x000fe200078e00ff */
[----:B------:R-:W-:Y:S02]  /*0880*/  SHF.R.S32.HI R29, RZ, 0x4, R29 ;  /* 0x00000004ff1d7819 */ /* 0x000fe4000001141d */
[----:B------:R-:W-:Y:S01]  /*0890*/  ISETP.GT.U32.AND P0, PT, R4, R22, PT ;  /* 0x000000160400720c */ /* 0x000fe20003f04070 */
[----:B------:R-:W-:Y:S02]  /*08a0*/  IMAD.MOV R14, RZ, RZ, -R5 ;  /* 0x000000ffff0e7224 */ /* 0x000fe400078e0a05 */
[----:B------:R-:W-:-:S04]  /*08b0*/  IMAD.HI.U32 R7, R12, R18, RZ ;  /* 0x000000120c077227 */ /* 0x000fc800078e00ff */
[C---:B------:R-:W-:Y:S02]  /*08c0*/  IMAD R14, R11.reuse, R14, R9 ;  /* 0x0000000e0b0e7224 */ /* 0x040fe400078e0209 */
[----:B------:R-:W-:Y:S02]  /*08d0*/  IMAD.MOV R7, RZ, RZ, -R7 ;  /* 0x000000ffff077224 */ /* 0x000fe400078e0a07 */
[----:B------:R-:W-:Y:S01]  /*08e0*/  IMAD.HI.U32 R9, R12, R15, RZ ;  /* 0x0000000f0c097227 */ /* 0x000fe200078e00ff */
[----:B------:R-:W-:-:S03]  /*08f0*/  ISETP.GT.U32.AND P3, PT, R11, R14, PT ;  /* 0x0000000e0b00720c */ /* 0x000fc60003f64070 */
[----:B------:R-:W-:-:S04]  /*0900*/  IMAD.HI.U32 R12, R12, R19, RZ ;  /* 0x000000130c0c7227 */ /* 0x000fc800078e00ff */
[----:B------:R-:W-:Y:S02]  /*0910*/  IMAD R18, R11, R7, R18 ;  /* 0x000000070b127224 */ /* 0x000fe400078e0212 */
[----:B------:R-:W-:Y:S01]  /*0920*/  @!P0 IMAD.IADD R22, R22, 0x1, -R4 ;  /* 0x0000000116168824 */ /* 0x000fe200078e0a04 */
[----:B------:R-:W-:Y:S01]  /*0930*/  ISETP.GE.AND P0, PT, R23, RZ, PT ;  /* 0x000000ff1700720c */ /* 0x000fe20003f06270 */
[----:B------:R-:W-:Y:S01]  /*0940*/  IMAD.MOV R24, RZ, RZ, -R9 ;  /* 0x000000ffff187224 */ /* 0x000fe200078e0a09 */
[----:B------:R-:W-:Y:S01]  /*0950*/  ISETP.GT.U32.AND P4, PT, R11, R18, PT ;  /* 0x000000120b00720c */ /* 0x000fe20003f84070 */
[----:B------:R-:W-:Y:S01]  /*0960*/  IMAD.MOV R26, RZ, RZ, -R12 ;  /* 0x000000ffff1a7224 */ /* 0x000fe200078e0a0c */
[----:B------:R-:W-:Y:S01]  /*0970*/  ISETP.GT.U32.AND P5, PT, R4, R22, PT ;  /* 0x000000160400720c */ /* 0x000fe20003fa4070 */
[C---:B------:R-:W-:Y:S02]  /*0980*/  IMAD.SHL.U32 R5, R0.reuse, 0x40, RZ ;  /* 0x0000004000057824 */ /* 0x040fe400078e00ff */
[----:B------:R-:W-:-:S02]  /*0990*/  IMAD.SHL.U32 R10, R0, 0x20, RZ ;  /* 0x00000020000a7824 */ /* 0x000fc400078e00ff */
[----:B------:R-:W-:Y:S01]  /*09a0*/  IMAD R12, R11, R24, R15 ;  /* 0x000000180b0c7224 */ /* 0x000fe200078e020f */
[----:B------:R-:W-:Y:S01]  /*09b0*/  LOP3.LUT R9, R5, 0x1c0, RZ, 0xc0, !PT ;  /* 0x000001c005097812 */ /* 0x000fe200078ec0ff */
[--C-:B------:R-:W-:Y:S01]  /*09c0*/  @!P3 IMAD.IADD R14, R14, 0x1, -R11.reuse ;  /* 0x000000010e0eb824 */ /* 0x100fe200078e0a0b */
[----:B------:R-:W-:Y:S01]  /*09d0*/  LOP3.LUT R20, R10, 0x200, RZ, 0xc0, !PT ;  /* 0x000002000a147812 */ /* 0x000fe200078ec0ff */
[----:B------:R-:W-:Y:S01]  /*09e0*/  IMAD.SHL.U32 R7, R0, 0x8, RZ ;  /* 0x0000000800077824 */ /* 0x000fe200078e00ff */
[C---:B------:R-:W-:Y:S01]  /*09f0*/  ISETP.GT.U32.AND P2, PT, R11.reuse, R12, PT ;  /* 0x0000000c0b00720c */ /* 0x040fe20003f44070 */
[----:B------:R-:W-:Y:S01]  /*0a00*/  @!P4 IMAD.IADD R18, R18, 0x1, -R11 ;  /* 0x000000011212c824 */ /* 0x000fe200078e0a0b */
[----:B------:R-:W-:Y:S01]  /*0a10*/  IADD3 R24, R20, UR4, R9 ;  /* 0x0000000414187c10 */ /* 0x000fe2000fffe009 */
[C---:B------:R-:W-:Y:S01]  /*0a20*/  IMAD R20, R11.reuse, R26, R19 ;  /* 0x0000001a0b147224 */ /* 0x040fe200078e0213 */
[C---:B------:R-:W-:Y:S01]  /*0a30*/  ISETP.GT.U32.AND P4, PT, R11.reuse, R14, PT ;  /* 0x0000000e0b00720c */ /* 0x040fe20003f84070 */
[----:B------:R-:W-:Y:S01]  /*0a40*/  @!P5 IMAD.IADD R22, R22, 0x1, -R4 ;  /* 0x000000011616d824 */ /* 0x000fe200078e0a04 */
[----:B------:R-:W-:Y:S01]  /*0a50*/  ISETP.NE.AND P3, PT, R16, RZ, PT ;  /* 0x000000ff1000720c */ /* 0x000fe20003f65270 */
[----:B------:R-:W-:Y:S01]  /*0a60*/  IMAD.SHL.U32 R4, R0, 0x2, RZ ;  /* 0x0000000200047824 */ /* 0x000fe200078e00ff */
[----:B------:R-:W-:Y:S01]  /*0a70*/  ISETP.GT.U32.AND P5, PT, R11, R20, PT ;  /* 0x000000140b00720c */ /* 0x000fe20003fa4070 */
[----:B------:R-:W-:Y:S01]  /*0a80*/  @!P6 IMAD.MOV R22, RZ, RZ, -R22 ;  /* 0x000000ffff16e224 */ /* 0x000fe200078e0a16 */
[----:B------:R-:W-:-:S02]  /*0a90*/  LOP3.LUT R10, R10, 0x260, RZ, 0xc0, !PT ;  /* 0x000002600a0a7812 */ /* 0x000fc400078ec0ff */
[----:B------:R-:W-:Y:S01]  /*0aa0*/  LOP3.LUT R13, R7, 0x100, RZ, 0xc0, !PT ;  /* 0x00000100070d7812 */ /* 0x000fe200078ec0ff */
[--C-:B------:R-:W-:Y:S01]  /*0ab0*/  @!P2 IMAD.IADD R12, R12, 0x1, -R11.reuse ;  /* 0x000000010c0ca824 */ /* 0x100fe200078e0a0b */
[----:B------:R-:W-:Y:S02]  /*0ac0*/  ISETP.GT.U32.AND P2, PT, R11, R18, PT ;  /* 0x000000120b00720c */ /* 0x000fe40003f44070 */
[----:B------:R-:W-:Y:S01]  /*0ad0*/  IADD3 R15, R13, UR4, R10 ;  /* 0x000000040d0f7c10 */ /* 0x000fe2000fffe00a */
[--C-:B------:R-:W-:Y:S01]  /*0ae0*/  @!P4 IMAD.IADD R14, R14, 0x1, -R11.reuse ;  /* 0x000000010e0ec824 */ /* 0x100fe200078e0a0b */
[----:B------:R-:W-:Y:S02]  /*0af0*/  ISETP.GE.AND P4, PT, R21, RZ, PT ;  /* 0x000000ff1500720c */ /* 0x000fe40003f86270 */
[----:B------:R-:W-:Y:S01]  /*0b00*/  @!P3 LOP3.LUT R22, RZ, R16, RZ, 0x33, !PT ;  /* 0x00000010ff16b212 */ /* 0x000fe200078e33ff */
[----:B------:R-:W-:Y:S01]  /*0b10*/  @!P5 IMAD.IADD R20, R20, 0x1, -R11 ;  /* 0x000000011414d824 */ /* 0x000fe200078e0a0b */
[----:B------:R-:W-:Y:S01]  /*0b20*/  ISETP.GT.U32.AND P5, PT, R11, R12, PT ;  /* 0x0000000c0b00720c */ /* 0x000fe20003fa4070 */
[----:B------:R-:W-:Y:S01]  /*0b30*/  @!P0 IMAD.MOV R14, RZ, RZ, -R14 ;  /* 0x000000ffff0e8224 */ /* 0x000fe200078e0a0e */
[----:B------:R-:W-:-:S02]  /*0b40*/  ISETP.NE.AND P3, PT, R17, RZ, PT ;  /* 0x000000ff1100720c */ /* 0x000fc40003f65270 */
[----:B------:R-:W-:Y:S01]  /*0b50*/  ISETP.GT.U32.AND P6, PT, R11, R20, PT ;  /* 0x000000140b00720c */ /* 0x000fe20003fc4070 */
[--C-:B------:R-:W-:Y:S01]  /*0b60*/  @!P2 IMAD.IADD R18, R18, 0x1, -R11.reuse ;  /* 0x000000011212a824 */ /* 0x100fe200078e0a0b */
[----:B------:R-:W-:Y:S02]  /*0b70*/  ISETP.GE.AND P2, PT, R25, RZ, PT ;  /* 0x000000ff1900720c */ /* 0x000fe40003f46270 */
[----:B------:R-:W-:Y:S01]  /*0b80*/  LOP3.LUT R17, RZ, R17, RZ, 0x33, !PT ;  /* 0x00000011ff117212 */ /* 0x000fe200078e33ff */
[----:B------:R-:W-:Y:S01]  /*0b90*/  @!P4 IMAD.MOV R18, RZ, RZ, -R18 ;  /* 0x000000ffff12c224 */ /* 0x000fe200078e0a12 */
[----:B------:R-:W-:Y:S02]  /*0ba0*/  SHF.R.S32.HI R13, RZ, 0x2, R0 ;  /* 0x00000002ff0d7819 */ /* 0x000fe40000011400 */
[----:B------:R-:W-:Y:S01]  /*0bb0*/  SHF.R.U32.HI R10, RZ, 0x1, R6 ;  /* 0x00000001ff0a7819 */ /* 0x000fe20000011606 */
[----:B------:R-:W-:Y:S01]  /*0bc0*/  @!P5 IMAD.IADD R12, R12, 0x1, -R11 ;  /* 0x000000010c0cd824 */ /* 0x000fe200078e0a0b */
[----:B------:R-:W-:-:S02]  /*0bd0*/  SGXT R13, R13, 0x1 ;  /* 0x000000010d0d781a */ /* 0x000fc40000000200 */
[----:B------:R-:W-:Y:S01]  /*0be0*/  LOP3.LUT R9, R10, 0x30, R7, 0x78, !PT ;  /* 0x000000300a097812 */ /* 0x000fe200078e7807 */
[----:B------:R-:W-:Y:S01]  /*0bf0*/  @!P6 IMAD.IADD R20, R20, 0x1, -R11 ;  /* 0x000000011414e824 */ /* 0x000fe200078e0a0b */
[----:B------:R-:W-:Y:S01]  /*0c00*/  LOP3.LUT R13, R13, 0x90, RZ, 0xc0, !PT ;  /* 0x000000900d0d7812 */ /* 0x000fe200078ec0ff */
[----:B------:R-:W-:Y:S01]  /*0c10*/  @!P2 IMAD.MOV R12, RZ, RZ, -R12 ;  /* 0x000000ffff0ca224 */ /* 0x000fe200078e0a0c */
[----:B------:R-:W-:Y:S01]  /*0c20*/  LOP3.LUT R11, R3, 0x4, RZ, 0xfc, !PT ;  /* 0x00000004030b7812 */ /* 0x000fe200078efcff */
[----:B------:R-:W-:Y:S01]  /*0c30*/  @!P1 IMAD.MOV R20, RZ, RZ, -R20 ;  /* 0x000000ffff149224 */ /* 0x000fe200078e0a14 */
[----:B------:R-:W-:Y:S02]  /*0c40*/  LOP3.LUT R10, R13, 0x10, R4, 0x78, !PT ;  /* 0x000000100d0a7812 */ /* 0x000fe400078e7804 */
[----:B------:R-:W-:Y:S01]  /*0c50*/  SEL R12, R17, R12, !P3 ;  /* 0x0000000c110c7207 */ /* 0x000fe20005800000 */
[----:B------:R-:W-:Y:S01]  /*0c60*/  IMAD R11, R11, R46, RZ ;  /* 0x0000002e0b0b7224 */ /* 0x000fe200078e02ff */
[C---:B------:R-:W-:Y:S01]  /*0c70*/  SEL R14, R17.reuse, R14, !P3 ;  /* 0x0000000e110e7207 */ /* 0x040fe20005800000 */
[----:B------:R-:W-:Y:S01]  /*0c80*/  IMAD.IADD R10, R10, 0x1, R15 ;  /* 0x000000010a0a7824 */ /* 0x000fe200078e020f */
[C---:B------:R-:W-:Y:S01]  /*0c90*/  SEL R18, R17.reuse, R18, !P3 ;  /* 0x0000001211127207 */ /* 0x040fe20005800000 */
[----:B------:R-:W-:Y:S01]  /*0ca0*/  IMAD R12, R12, UR5, RZ ;  /* 0x000000050c0c7c24 */ /* 0x000fe2000f8e02ff */
[----:B------:R-:W-:Y:S01]  /*0cb0*/  SEL R17, R17, R20, !P3 ;  /* 0x0000001411117207 */ /* 0x000fe20005800000 */
[----:B------:R-:W-:Y:S01]  /*0cc0*/  IMAD R14, R14, UR5, RZ ;  /* 0x000000050e0e7c24 */ /* 0x000fe2000f8e02ff */
[----:B------:R-:W-:Y:S01]  /*0cd0*/  SHF.R.S32.HI R19, RZ, 0x6, R0 ;  /* 0x00000006ff137819 */ /* 0x000fe20000011400 */
[----:B------:R-:W-:Y:S01]  /*0ce0*/  IMAD R18, R18, UR5, RZ ;  /* 0x0000000512127c24 */ /* 0x000fe2000f8e02ff */
[C---:B------:R-:W-:Y:S01]  /*0cf0*/  LEA R34, P2, R12.reuse, UR8, 0x1 ;  /* 0x000000080c227c11 */ /* 0x040fe2000f8408ff */
[----:B------:R-:W-:Y:S01]  /*0d00*/  IMAD R17, R17, UR5, RZ ;  /* 0x0000000511117c24 */ /* 0x000fe2000f8e02ff */
[C---:B------:R-:W-:Y:S01]  /*0d10*/  LOP3.LUT R15, R3.reuse, 0xc, RZ, 0xfc, !PT ;  /* 0x0000000c030f7812 */ /* 0x040fe200078efcff */
[----:B------:R-:W-:Y:S01]  /*0d20*/  ULDC UR5, c[0x0][0x234] ;  /* 0x00008d0000057ab9 */ /* 0x000fe20000000800 */
[----:B------:R-:W-:Y:S01]  /*0d30*/  LEA.HI.X.SX32 R35, R12, UR9, 0x1, P2 ;  /* 0x000000090c237c11 */ /* 0x000fe200090f0eff */
[----:B------:R-:W-:Y:S01]  /*0d40*/  IMAD R22, R22, UR5, RZ ;  /* 0x0000000516167c24 */ /* 0x000fe2000f8e02ff */
[----:B------:R-:W-:Y:S01]  /*0d50*/  LOP3.LUT R13, R3, 0x8, RZ, 0xfc, !PT ;  /* 0x00000008030d7812 */ /* 0x000fe200078efcff */
[-C--:B------:R-:W-:Y:S01]  /*0d60*/  IMAD R15, R15, R46.reuse, RZ ;  /* 0x0000002e0f0f7224 */ /* 0x080fe200078e02ff */
[----:B------:R-:W-:Y:S01]  /*0d70*/  LEA R45, P2, R11, UR10, 0x1 ;  /* 0x0000000a0b2d7c11 */ /* 0x000fe2000f8408ff */
[----:B------:R-:W-:Y:S01]  /*0d80*/  IMAD.WIDE R30, R22, 0x2, RZ ;  /* 0x00000002161e7825 */ /* 0x000fe200078e02ff */
[----:B------:R-:W-:Y:S01]  /*0d90*/  SGXT R19, R19, 0x1 ;  /* 0x000000011313781a */ /* 0x000fe20000000200 */
[----:B------:R-:W-:Y:S01]  /*0da0*/  ULDC UR5, c[0x0][0x230] ;  /* 0x00008c0000057ab9 */ /* 0x000fe20000000800 */
[----:B------:R-:W-:Y:S01]  /*0db0*/  LEA.HI.X.SX32 R53, R11, UR11, 0x1, P2 ;  /* 0x0000000b0b357c11 */ /* 0x000fe200090f0eff */
[----:B------:R-:W-:Y:S01]  /*0dc0*/  IMAD R13, R13, R46, RZ ;  /* 0x0000002e0d0d7224 */ /* 0x000fe200078e02ff */
[----:B------:R-:W-:Y:S01]  /*0dd0*/  LEA R38, P0, R14, UR8, 0x1 ;  /* 0x000000080e267c11 */ /* 0x000fe2000f8008ff */
[----:B------:R-:W-:Y:S01]  /*0de0*/  IMAD.SHL.U32 R46, R46, 0x10, RZ ;  /* 0x000000102e2e7824 */ /* 0x000fe200078e00ff */
[----:B------:R-:W-:-:S02]  /*0df0*/  LEA R20, P1, R18, UR8, 0x1 ;  /* 0x0000000812147c11 */ /* 0x000fc4000f8208ff */
[----:B------:R-:W-:Y:S02]  /*0e00*/  LOP3.LUT R11, R0, 0xf, RZ, 0xc0, !PT ;  /* 0x0000000f000b7812 */ /* 0x000fe400078ec0ff */
[----:B------:R-:W-:Y:S02]  /*0e10*/  LEA R52, P3, R17, UR8, 0x1 ;  /* 0x0000000811347c11 */ /* 0x000fe4000f8608ff */
[----:B------:R-:W-:Y:S01]  /*0e20*/  LOP3.LUT R23, R19, 0x90, RZ, 0xc0, !PT ;  /* 0x0000009013177812 */ /* 0x000fe200078ec0ff */
[----:B--2---:R-:W-:Y:S01]  /*0e30*/  IMAD R44, R11, R28, RZ ;  /* 0x0000001c0b2c7224 */ /* 0x004fe200078e02ff */
[----:B------:R-:W-:Y:S01]  /*0e40*/  LEA.HI.X.SX32 R39, R14, UR9, 0x1, P0 ;  /* 0x000000090e277c11 */ /* 0x000fe200080f0eff */
[----:B------:R-:W-:Y:S01]  /*0e50*/  IMAD.SHL.U32 R28, R28, 0x10, RZ ;  /* 0x000000101c1c7824 */ /* 0x000fe200078e00ff */
[----:B------:R-:W-:Y:S02]  /*0e60*/  LEA.HI.X.SX32 R37, R18, UR9, 0x1, P1 ;  /* 0x0000000912257c11 */ /* 0x000fe400088f0eff */
[----:B------:R-:W-:-:S02]  /*0e70*/  CS2R R18, SRZ ;  /* 0x0000000000127805 */ /* 0x000fc4000001ff00 */
[----:B------:R-:W-:Y:S02]  /*0e80*/  LOP3.LUT R9, R9, 0x10, R4, 0x78, !PT ;  /* 0x0000001009097812 */ /* 0x000fe400078e7804 */
[----:B------:R-:W-:Y:S02]  /*0e90*/  LEA.HI.X.SX32 R21, R17, UR9, 0x1, P3 ;  /* 0x0000000911157c11 */ /* 0x000fe400098f0eff */
[----:B------:R-:W-:Y:S02]  /*0ea0*/  CS2R R16, SRZ ;  /* 0x0000000000107805 */ /* 0x000fe4000001ff00 */
[----:B------:R-:W-:Y:S01]  /*0eb0*/  LEA R41, P0, R15, UR10, 0x1 ;  /* 0x0000000a0f297c11 */ /* 0x000fe2000f8008ff */
[----:B------:R-:W-:Y:S01]  /*0ec0*/  IMAD.IADD R9, R9, 0x1, R24 ;  /* 0x0000000109097824 */ /* 0x000fe200078e0218 */
[----:B------:R-:W-:Y:S02]  /*0ed0*/  LEA R43, P1, R13, UR10, 0x1 ;  /* 0x0000000a0d2b7c11 */ /* 0x000fe4000f8208ff */
[----:B------:R-:W-:-:S02]  /*0ee0*/  LEA R47, P3, R42, UR10, 0x1 ;  /* 0x0000000a2a2f7c11 */ /* 0x000fc4000f8608ff */
[----:B------:R-:W-:Y:S02]  /*0ef0*/  LOP3.LUT R11, R23, 0x7e, R4, 0x78, !PT ;  /* 0x0000007e170b7812 */ /* 0x000fe400078e7804 */
[----:B------:R-:W-:Y:S02]  /*0f00*/  LEA.HI.X.SX32 R49, R15, UR11, 0x1, P0 ;  /* 0x0000000b0f317c11 */ /* 0x000fe400080f0eff */
[----:B------:R-:W-:Y:S02]  /*0f10*/  CS2R R14, SRZ ;  /* 0x00000000000e7805 */ /* 0x000fe4000001ff00 */
[----:B------:R-:W-:Y:S02]  /*0f20*/  LEA.HI.X.SX32 R51, R13, UR11, 0x1, P1 ;  /* 0x0000000b0d337c11 */ /* 0x000fe400088f0eff */
[----:B------:R-:W-:Y:S02]  /*0f30*/  CS2R R12, SRZ ;  /* 0x00000000000c7805 */ /* 0x000fe4000001ff00 */
[----:B------:R-:W-:-:S02]  /*0f40*/  LEA.HI.X.SX32 R42, R42, UR11, 0x1, P3 ;  /* 0x0000000b2a2a7c11 */ /* 0x000fc400098f0eff */
[----:B------:R-:W-:-:S07]  /*0f50*/  LOP3.LUT R40, R11, 0x20, RZ, 0x3c, !PT ;  /* 0x000000200b287812 */ /* 0x000fce00078e3cff */
.L_x_1:
[C---:B------:R-:W-:Y:S02]  /*0f60*/  ISETP.GE.AND P0, PT, R3.reuse, UR5, PT ;  /* 0x0000000503007c0c */ /* 0x040fe4000bf06270 */
[C---:B------:R-:W-:Y:S02]  /*0f70*/  IADD3 R32, P1, R30.reuse, R47, RZ ;  /* 0x0000002f1e207210 */ /* 0x040fe40007f3e0ff */
[----:B------:R-:W-:Y:S02]  /*0f80*/  PRMT R36, RZ, 0x7610, R36 ;  /* 0x00007610ff247816 */ /* 0x000fe40000000024 */
[----:B------:R-:W-:Y:S01]  /*0f90*/  LOP3.LUT R22, R3, 0x8, RZ, 0xfc, !PT ;  /* 0x0000000803167812 */ /* 0x000fe200078efcff */
[----:B------:R-:W-:Y:S01]  /*0fa0*/  IMAD.X R33, R31, 0x1, R42, P1 ;  /* 0x000000011f217824 */ /* 0x000fe200008e062a */
[----:B------:R-:W-:Y:S02]  /*0fb0*/  IADD3 R24, P1, R30, R43, RZ ;  /* 0x0000002b1e187210 */ /* 0x000fe40007f3e0ff */
[----:B------:R-:W-:-:S03]  /*0fc0*/  ISETP.GE.AND P2, PT, R22, UR5, PT ;  /* 0x0000000516007c0c */ /* 0x000fc6000bf46270 */
[----:B------:R0:W2:Y:S01]  /*0fd0*/  @!P0 LDG.E.U16 R36, desc[UR6][R32.64] ;  /* 0x0000000620248981 */ /* 0x0000a2000c1e1500 */
[----:B------:R-:W-:Y:S01]  /*0fe0*/  LOP3.LUT R22, R3, 0x4, RZ, 0xfc, !PT ;  /* 0x0000000403167812 */ /* 0x000fe200078efcff */
[----:B------:R-:W-:Y:S01]  /*0ff0*/  IMAD.X R25, R31, 0x1, R51, P1 ;  /* 0x000000011f197824 */ /* 0x000fe200008e0633 */
[----:B------:R-:W-:Y:S02]  /*1000*/  PRMT R26, RZ, 0x7610, R26 ;  /* 0x00007610ff1a7816 */ /* 0x000fe4000000001a */
[----:B------:R-:W-:Y:S02]  /*1010*/  ISETP.GE.AND P1, PT, R22, UR5, PT ;  /* 0x0000000516007c0c */ /* 0x000fe4000bf26270 */
[----:B------:R-:W-:Y:S02]  /*1020*/  LOP3.LUT R27, R3, 0xc, RZ, 0xfc, !PT ;  /* 0x0000000c031b7812 */ /* 0x000fe400078efcff */
[----:B------:R-:W-:Y:S01]  /*1030*/  IADD3 R22, P0, R30, R45, RZ ;  /* 0x0000002d1e167210 */ /* 0x000fe20007f1e0ff */
[----:B------:R-:W3:Y:S01]  /*1040*/  @!P2 LDG.E.U16 R26, desc[UR6][R24.64] ;  /* 0x00000006181aa981 */ /* 0x000ee2000c1e1500 */
[----:B------:R-:W-:-:S02]  /*1050*/  ISETP.GE.AND P2, PT, R27, UR5, PT ;  /* 0x000000051b007c0c */ /* 0x000fc4000bf46270 */
[----:B------:R-:W-:Y:S01]  /*1060*/  PRMT R48, RZ, 0x7610, R48 ;  /* 0x00007610ff307816 */ /* 0x000fe20000000030 */
[C---:B------:R-:W-:Y:S01]  /*1070*/  IMAD.X R23, R31.reuse, 0x1, R53, P0 ;  /* 0x000000011f177824 */ /* 0x040fe200000e0635 */
[----:B0-----:R-:W-:Y:S02]  /*1080*/  IADD3 R32, P0, R30, R41, RZ ;  /* 0x000000291e207210 */ /* 0x001fe40007f1e0ff */
[----:B------:R-:W-:Y:S02]  /*1090*/  PRMT R50, RZ, 0x7610, R50 ;  /* 0x00007610ff327816 */ /* 0x000fe40000000032 */
[----:B------:R0:W4:Y:S01]  /*10a0*/  @!P1 LDG.E.U16 R48, desc[UR6][R22.64] ;  /* 0x0000000616309981 */ /* 0x000122000c1e1500 */
[----:B------:R-:W-:Y:S01]  /*10b0*/  IMAD.X R33, R31, 0x1, R49, P0 ;  /* 0x000000011f217824 */ /* 0x000fe200000e0631 */
[----:B------:R-:W-:-:S04]  /*10c0*/  LOP3.LUT R27, R0, 0xf, RZ, 0xc0, !PT ;  /* 0x0000000f001b7812 */ /* 0x000fc800078ec0ff */
[----:B------:R1:W5:Y:S01]  /*10d0*/  @!P2 LDG.E.U16 R50, desc[UR6][R32.64] ;  /* 0x000000062032a981 */ /* 0x000362000c1e1500 */
[----:B------:R-:W-:Y:S01]  /*10e0*/  BAR.SYNC.DEFER_BLOCKING 0x0 ;  /* 0x0000000000007b1d */ /* 0x000fe20000010000 */
[----:B------:R-:W-:Y:S01]  /*10f0*/  ISETP.GE.AND P1, PT, R27, UR5, PT ;  /* 0x000000051b007c0c */ /* 0x000fe2000bf26270 */
[----:B0-----:R-:W-:Y:S01]  /*1100*/  IMAD.WIDE R22, R44, 0x2, R34 ;  /* 0x000000022c167825 */ /* 0x001fe200078e0222 */
[----:B------:R-:W-:-:S03]  /*1110*/  PRMT R27, RZ, 0x7610, R27 ;  /* 0x00007610ff1b7816 */ /* 0x000fc6000000001b */
[--C-:B-1----:R-:W-:Y:S02]  /*1120*/  IMAD.MOV.U32 R32, RZ, RZ, R52.reuse ;  /* 0x000000ffff207224 */ /* 0x102fe400078e0034 */
[----:B------:R-:W-:Y:S01]  /*1130*/  IMAD.MOV.U32 R33, RZ, RZ, R21 ;  /* 0x000000ffff217224 */ /* 0x000fe200078e0015 */
[----:B------:R-:W-:Y:S01]  /*1140*/  PRMT R52, RZ, 0x7610, R52 ;  /* 0x00007610ff347816 */ /* 0x000fe20000000034 */
[----:B------:R-:W-:-:S04]  /*1150*/  IMAD.WIDE R24, R44, 0x2, R32 ;  /* 0x000000022c187825 */ /* 0x000fc800078e0220 */
[----:B------:R0:W5:Y:S04]  /*1160*/  @!P1 LDG.E.U16 R27, desc[UR6][R22.64] ;  /* 0x00000006161b9981 */ /* 0x000168000c1e1500 */
[----:B------:R1:W5:Y:S01]  /*1170*/  @!P1 LDG.E.U16 R52, desc[UR6][R24.64] ;  /* 0x0000000618349981 */ /* 0x000362000c1e1500 */
[----:B0-----:R-:W-:Y:S01]  /*1180*/  PRMT R22, RZ, 0x7610, R22 ;  /* 0x00007610ff167816 */ /* 0x001fe20000000016 */
[----:B-1----:R-:W-:Y:S02]  /*1190*/  IMAD.WIDE R24, R44, 0x2, R38 ;  /* 0x000000022c187825 */ /* 0x002fe400078e0226 */
[----:B--2---:R0:W-:Y:S02]  /*11a0*/  STS.U16 [R11+UR4], R36 ;  /* 0x000000240b007988 */ /* 0x0041e40008000404 */
[----:B0-----:R-:W-:-:S04]  /*11b0*/  IMAD.MOV.U32 R36, RZ, RZ, R20 ;  /* 0x000000ffff247224 */ /* 0x001fc800078e0014 */
[----:B------:R-:W-:-:S05]  /*11c0*/  IMAD.WIDE R20, R44, 0x2, R36 ;  /* 0x000000022c147825 */ /* 0x000fca00078e0224 */
[----:B------:R0:W2:Y:S02]  /*11d0*/  @!P1 LDG.E.U16 R22, desc[UR6][R20.64] ;  /* 0x0000000614169981 */ /* 0x0000a4000c1e1500 */
[----:B0-----:R-:W-:-:S06]  /*11e0*/  PRMT R20, RZ, 0x7610, R20 ;  /* 0x00007610ff147816 */ /* 0x001fcc0000000014 */
[----:B------:R-:W2:Y:S04]  /*11f0*/  @!P1 LDG.E.U16 R20, desc[UR6][R24.64] ;  /* 0x0000000618149981 */ /* 0x000ea8000c1e1500 */
[----:B---3--:R-:W-:Y:S04]  /*1200*/  STS.U16 [R11+UR4+0x200], R26 ;  /* 0x0002001a0b007988 */ /* 0x008fe80008000404 */
[----:B----4-:R-:W-:Y:S04]  /*1210*/  STS.U16 [R40+UR4+0x100], R48 ;  /* 0x0001003028007988 */ /* 0x010fe80008000404 */
[----:B-----5:R-:W-:Y:S04]  /*1220*/  STS.U16 [R40+UR4+0x300], R50 ;  /* 0x0003003228007988 */ /* 0x020fe80008000404 */
[----:B------:R-:W-:Y:S04]  /*1230*/  STS.U16 [R11+UR4+0x500], R27 ;  /* 0x0005001b0b007988 */ /* 0x000fe80008000404 */
[----:B------:R0:W-:Y:S01]  /*1240*/  STS.U16 [R11+UR4+0x400], R52 ;  /* 0x000400340b007988 */ /* 0x0001e20008000404 */
[----:B------:R-:W-:-:S05]  /*1250*/  VIADD R29, R29, 0xffffffff ;  /* 0xffffffff1d1d7836 */ /* 0x000fca0000000000 */
[----:B------:R-:W-:Y:S01]  /*1260*/  ISETP.NE.U32.AND P0, PT, R29, RZ, PT ;  /* 0x000000ff1d00720c */ /* 0x000fe20003f05070 */
[----:B------:R-:W-:Y:S01]  /*1270*/  IMAD.WIDE R36, R28, 0x2, R36 ;  /* 0x000000021c247825 */ /* 0x000fe200078e0224 */
[----:B------:R-:W-:-:S03]  /*1280*/  UIADD3 UR5, UR5, -0x10, URZ ;  /* 0xfffffff005057890 */ /* 0x000fc6000fffe03f */
[----:B------:R-:W-:-:S04]  /*1290*/  IMAD.WIDE R32, R28, 0x2, R32 ;  /* 0x000000021c207825 */ /* 0x000fc800078e0220 */
[----:B------:R-:W-:-:S04]  /*12a0*/  IMAD.WIDE R38, R28, 0x2, R38 ;  /* 0x000000021c267825 */ /* 0x000fc800078e0226 */
[----:B------:R-:W-:-:S04]  /*12b0*/  IMAD.WIDE R34, R28, 0x2, R34 ;  /* 0x000000021c227825 */ /* 0x000fc800078e0222 */
[----:B0-----:R-:W-:Y:S02]  /*12c0*/  IMAD.MOV.U32 R52, RZ, RZ, R32 ;  /* 0x000000ffff347224 */ /* 0x001fe400078e0020 */
[----:B------:R-:W-:Y:S01]  /*12d0*/  IMAD.WIDE R30, R46, 0x2, R30 ;  /* 0x000000022e1e7825 */ /* 0x000fe200078e021e */
[----:B--2---:R-:W-:Y:S04]  /*12e0*/  STS.U16 [R11+UR4+0x600], R22 ;  /* 0x000600160b007988 */ /* 0x004fe80008000404 */
[----:B------:R-:W-:Y:S01]  /*12f0*/  STS.U16 [R11+UR4+0x700], R20 ;  /* 0x000700140b007988 */ /* 0x000fe20008000404 */
[----:B------:R-:W-:Y:S06]  /*1300*/  BAR.SYNC.DEFER_BLOCKING 0x0 ;  /* 0x0000000000007b1d */ /* 0x000fec0000010000 */
[----:B------:R-:W-:Y:S04]  /*1310*/  LDSM.16.MT88.4 R20, [R9] ;  /* 0x000000000914783b */ /* 0x000fe80000004200 */
[----:B------:R-:W0:Y:S02]  /*1320*/  LDSM.16.M88.4 R24, [R10+0x400] ;  /* 0x000400000a18783b */ /* 0x000e240000000200 */
[C---:B0-----:R-:W-:Y:S06]  /*1330*/  HMMA.16816.F32.BF16 R12, R20.reuse, R24, R12 ;  /* 0x00000018140c723c */ /* 0x041fec000004180c */
[----:B------:R-:W-:Y:S07]  /*1340*/  HMMA.16816.F32.BF16 R16, R20, R26, R16 ;  /* 0x0000001a1410723c */ /* 0x000fee0000041810 */
[----:B------:R-:W-:-:S02]  /*1350*/  IMAD.MOV.U32 R20, RZ, RZ, R36 ;  /* 0x000000ffff147224 */ /* 0x000fc400078e0024 */
[----:B------:R-:W-:Y:S01]  /*1360*/  IMAD.MOV.U32 R21, RZ, RZ, R33 ;  /* 0x000000ffff157224 */ /* 0x000fe200078e0021 */
[----:B------:R-:W-:-:S14]  /*1370*/  @P0 BRA `(.L_x_1) ;  /* 0xfffffff800f80947 */ /* 0x000fdc000383ffff */
[----:B------:R-:W-:Y:S02]  /*1380*/  F2FP.BF16.F32.PACK_AB R15, R19, R15 ;  /* 0x0000000f130f723e */ /* 0x000fe400000010ff */
[----:B------:R-:W-:Y:S02]  /*1390*/  F2FP.BF16.F32.PACK_AB R14, R18, R14 ;  /* 0x0000000e120e723e */ /* 0x000fe400000010ff */
[----:B------:R-:W-:Y:S02]  /*13a0*/  F2FP.BF16.F32.PACK_AB R13, R17, R13 ;  /* 0x0000000d110d723e */ /* 0x000fe400000010ff */
[----:B------:R-:W-:-:S07]  /*13b0*/  F2FP.BF16.F32.PACK_AB R12, R16, R12 ;  /* 0x0000000c100c723e */ /* 0x000fce00000010ff */
.L_x_0:
[----:B------:R-:W0:Y:S01]  /*13c0*/  S2UR UR5, SR_CgaCtaId ;  /* 0x00000000000579c3 */ /* 0x000e220000008800 */
[----:B------:R-:W-:-:S07]  /*13d0*/  ISETP.NE.U32.AND P0, PT, R6, RZ, PT ;  /* 0x000000ff0600720c */ /* 0x000fce0003f05070 */
[----:B------:R-:W-:Y:S01]  /*13e0*/  BAR.SYNC.DEFER_BLOCKING 0x0 ;  /* 0x0000000000007b1d */ /* 0x000fe20000010000 */
[----:B------:R-:W-:Y:S02]  /*13f0*/  LOP3.LUT R5, R5, 0x40, RZ, 0xc0, !PT ;  /* 0x0000004005057812 */ /* 0x000fe400078ec0ff */
[----:B------:R-:W-:Y:S02]  /*1400*/  SEL R9, RZ, 0x404, !P0 ;  /* 0x00000404ff097807 */ /* 0x000fe40004000000 */
[----:B------:R-:W-:Y:S01]  /*1410*/  SHF.R.S32.HI R11, RZ, 0x3, R0 ;  /* 0x00000003ff0b7819 */ /* 0x000fe20000011400 */
[----:B------:R-:W-:Y:S01]  /*1420*/  UMOV UR4, 0x400 ;  /* 0x0000040000047882 */ /* 0x000fe20000000000 */
[----:B------:R-:W-:Y:S01]  /*1430*/  LOP3.LUT R10, R9, 0x3c, R4, 0x78, !PT ;  /* 0x0000003c090a7812 */ /* 0x000fe200078e7804 */
[----:B------:R-:W1:Y:S01]  /*1440*/  LDC R17, c[0x0][0x248] ;  /* 0x00009200ff117b82 */ /* 0x000e620000000800 */
[----:B------:R-:W-:Y:S01]  /*1450*/  LOP3.LUT R4, R0, 0x20, RZ, 0xc0, !PT ;  /* 0x0000002000047812 */ /* 0x000fe200078ec0ff */
[----:B------:R-:W-:Y:S01]  /*1460*/  ULDC.64 UR10, c[0x0][0x228] ;  /* 0x00008a00000a7ab9 */ /* 0x000fe20000000a00 */
[----:B------:R-:W-:Y:S01]  /*1470*/  SHF.R.S32.HI R16, RZ, 0x4, R0 ;  /* 0x00000004ff107819 */ /* 0x000fe20000011400 */
[----:B------:R-:W-:Y:S01]  /*1480*/  ULDC.64 UR8, c[0x0][0x220] ;  /* 0x0000880000087ab9 */ /* 0x000fe20000000a00 */
[----:B------:R-:W-:Y:S01]  /*1490*/  SGXT R9, R11, 0x1 ;  /* 0x000000010b09781a */ /* 0x000fe20000000200 */
[----:B------:R-:W-:Y:S01]  /*14a0*/  IMAD R5, R4, 0x8, R5 ;  /* 0x0000000804057824 */ /* 0x000fe200078e0205 */
[----:B------:R-:W-:-:S02]  /*14b0*/  SGXT R11, R16, 0x1 ;  /* 0x00000001100b781a */ /* 0x000fc40000000200 */
[----:B------:R-:W-:Y:S01]  /*14c0*/  LOP3.LUT R16, R9, 0x240, RZ, 0xc0, !PT ;  /* 0x0000024009107812 */ /* 0x000fe200078ec0ff */
[----:B------:R-:W-:Y:S01]  /*14d0*/  IMAD.IADD R5, R5, 0x1, R10 ;  /* 0x0000000105057824 */ /* 0x000fe200078e020a */
[----:B------:R-:W-:Y:S02]  /*14e0*/  LOP3.LUT R11, R11, 0x404, RZ, 0xc0, !PT ;  /* 0x000004040b0b7812 */ /* 0x000fe400078ec0ff */
[----:B------:R-:W-:Y:S01]  /*14f0*/  LOP3.LUT R16, R16, 0x38, R7, 0xf8, !PT ;  /* 0x0000003810107812 */ /* 0x000fe200078ef807 */
[----:B0-----:R-:W-:Y:S01]  /*1500*/  ULEA UR4, UR5, UR4, 0x18 ;  /* 0x0000000405047291 */ /* 0x001fe2000f8ec03f */
[----:B------:R-:W-:Y:S01]  /*1510*/  LOP3.LUT R7, R5, 0x40, RZ, 0x3c, !PT ;  /* 0x0000004005077812 */ /* 0x000fe200078e3cff */
[----:B------:R-:W-:Y:S01]  /*1520*/  IMAD R11, R4, 0x4, R11 ;  /* 0x00000004040b7824 */ /* 0x000fe200078e020b */
[----:B------:R-:W-:Y:S01]  /*1530*/  ULDC UR5, c[0x0][0x244] ;  /* 0x0000910000057ab9 */ /* 0x000fe20000000800 */
[C---:B------:R-:W-:Y:S01]  /*1540*/  ISETP.GE.AND P0, PT, R2.reuse, UR10, PT ;  /* 0x0000000a02007c0c */ /* 0x040fe2000bf06270 */
[----:B------:R-:W-:Y:S01]  /*1550*/  IMAD R4, R2, UR5, RZ ;  /* 0x0000000502047c24 */ /* 0x000fe2000f8e02ff */
[----:B------:R-:W-:-:S02]  /*1560*/  LOP3.LUT R2, R8, R3, RZ, 0xfc, !PT ;  /* 0x0000000308027212 */ /* 0x000fc400078efcff */
[----:B------:R-:W-:Y:S01]  /*1570*/  LOP3.LUT R11, R11, R16, R6, 0xf6, !PT ;  /* 0x000000100b0b7212 */ /* 0x000fe200078ef606 */
[----:B------:R0:W-:Y:S01]  /*1580*/  STS [R5+UR4], R12 ;  /* 0x0000000c05007988 */ /* 0x0001e20008000804 */
[----:B------:R-:W-:Y:S02]  /*1590*/  ISETP.LT.AND P3, PT, R2, UR11, !P0 ;  /* 0x0000000b02007c0c */ /* 0x000fe4000c761270 */
[----:B------:R-:W-:Y:S01]  /*15a0*/  LOP3.LUT R10, R11, 0x4, RZ, 0x3c, !PT ;  /* 0x000000040b0a7812 */ /* 0x000fe200078e3cff */
[----:B------:R2:W-:Y:S01]  /*15b0*/  STS [R5+UR4+0x80], R13 ;  /* 0x0000800d05007988 */ /* 0x0005e20008000804 */
[----:B------:R-:W-:Y:S02]  /*15c0*/  LEA R16, P1, R4, UR8, 0x1 ;  /* 0x0000000804107c11 */ /* 0x000fe4000f8208ff */
[----:B------:R-:W-:Y:S01]  /*15d0*/  LEA.HI R0, R0, R8, RZ, 0x1b ;  /* 0x0000000800007211 */ /* 0x000fe200078fd8ff */
[----:B------:R-:W-:Y:S01]  /*15e0*/  STS [R7+UR4+0x200], R14 ;  /* 0x0002000e07007988 */ /* 0x000fe20008000804 */
[----:B------:R-:W-:-:S02]  /*15f0*/  LEA.HI.X.SX32 R18, R4, UR9, 0x1, P1 ;  /* 0x0000000904127c11 */ /* 0x000fc400088f0eff */
[C-C-:B0-----:R-:W-:Y:S01]  /*1600*/  LOP3.LUT R12, R8.reuse, 0x14, R3.reuse, 0xfe, !PT ;  /* 0x00000014080c7812 */ /* 0x141fe200078efe03 */
[----:B------:R1:W-:Y:S01]  /*1610*/  STS [R7+UR4+0x280], R15 ;  /* 0x0002800f07007988 */ /* 0x0003e20008000804 */
[--C-:B------:R-:W-:Y:S01]  /*1620*/  LOP3.LUT R20, R8, 0x10, R3.reuse, 0xfe, !PT ;  /* 0x0000001008147812 */ /* 0x100fe200078efe03 */
[----:B------:R-:W-:Y:S01]  /*1630*/  VIADD R0, R0, 0x1c ;  /* 0x0000001c00007836 */ /* 0x000fe20000000000 */
[C-C-:B--2---:R-:W-:Y:S01]  /*1640*/  LOP3.LUT R13, R8.reuse, 0x18, R3.reuse, 0xfe, !PT ;  /* 0x00000018080d7812 */ /* 0x144fe200078efe03 */
[----:B------:R-:W-:Y:S01]  /*1650*/  BAR.SYNC.DEFER_BLOCKING 0x0 ;  /* 0x0000000000007b1d */ /* 0x000fe20000010000 */
[--C-:B------:R-:W-:Y:S01]  /*1660*/  LOP3.LUT R6, R8, 0xc, R3.reuse, 0xfe, !PT ;  /* 0x0000000c08067812 */ /* 0x100fe200078efe03 */
[-C--:B-1----:R-:W-:Y:S01]  /*1670*/  IMAD R7, R2, R17.reuse, RZ ;  /* 0x0000001102077224 */ /* 0x082fe200078e02ff */
[--C-:B------:R-:W-:Y:S01]  /*1680*/  LOP3.LUT R2, R8, 0x4, R3.reuse, 0xfe, !PT ;  /* 0x0000000408027812 */ /* 0x100fe200078efe03 */
[----:B------:R-:W-:Y:S01]  /*1690*/  IMAD R15, R0, R17, RZ ;  /* 0x00000011000f7224 */ /* 0x000fe200078e02ff */
[----:B------:R-:W-:-:S02]  /*16a0*/  LOP3.LUT R8, R8, 0x8, R3, 0xfe, !PT ;  /* 0x0000000808087812 */ /* 0x000fc400078efe03 */
[C---:B------:R-:W-:Y:S01]  /*16b0*/  ISETP.LT.AND P1, PT, R2.reuse, UR11, !P0 ;  /* 0x0000000b02007c0c */ /* 0x040fe2000c721270 */
[-C--:B------:R-:W-:Y:S01]  /*16c0*/  IMAD R9, R2, R17.reuse, RZ ;  /* 0x0000001102097224 */ /* 0x080fe200078e02ff */
[-C--:B------:R-:W-:Y:S02]  /*16d0*/  LEA R4, P2, R7, R16.reuse, 0x1 ;  /* 0x0000001007047211 */ /* 0x080fe400078408ff */
[C---:B------:R-:W-:Y:S02]  /*16e0*/  ISETP.LT.AND P5, PT, R8.reuse, UR11, !P0 ;  /* 0x0000000b08007c0c */ /* 0x040fe4000c7a1270 */
[----:B------:R-:W-:Y:S02]  /*16f0*/  LEA R2, P4, R9, R16, 0x1 ;  /* 0x0000001009027211 */ /* 0x000fe400078808ff */
[-C--:B------:R-:W-:Y:S02]  /*1700*/  LEA.HI.X.SX32 R5, R7, R18.reuse, 0x1, P2 ;  /* 0x0000001207057211 */ /* 0x080fe400010f0eff */
[----:B------:R-:W-:Y:S01]  /*1710*/  LEA.HI.X.SX32 R3, R9, R18, 0x1, P4 ;  /* 0x0000001209037211 */ /* 0x000fe200020f0eff */
[----:B------:R-:W-:Y:S01]  /*1720*/  IMAD R9, R8, R17, RZ ;  /* 0x0000001108097224 */ /* 0x000fe200078e02ff */
[----:B------:R-:W-:Y:S01]  /*1730*/  ISETP.LT.AND P2, PT, R12, UR11, !P0 ;  /* 0x0000000b0c007c0c */ /* 0x000fe2000c741270 */
[----:B------:R-:W0:Y:S01]  /*1740*/  LDS R19, [R11+UR4] ;  /* 0x000000040b137984 */ /* 0x000e220008000800 */
[----:B------:R-:W-:-:S03]  /*1750*/  ISETP.LT.AND P4, PT, R6, UR11, !P0 ;  /* 0x0000000b06007c0c */ /* 0x000fc6000c781270 */
[----:B------:R-:W1:Y:S04]  /*1760*/  LDS R23, [R10+UR4] ;  /* 0x000000040a177984 */ /* 0x000e680008000800 */
[----:B------:R2:W3:Y:S04]  /*1770*/  LDS R21, [R11+UR4+0x100] ;  /* 0x000100040b157984 */ /* 0x0004e80008000800 */
[----:B------:R4:W5:Y:S01]  /*1780*/  LDS R25, [R10+UR4+0x100] ;  /* 0x000100040a197984 */ /* 0x0009620008000800 */
[----:B--2---:R-:W-:-:S04]  /*1790*/  IMAD R11, R17, 0x10, R7 ;  /* 0x00000010110b7824 */ /* 0x004fc800078e0207 */
[C---:B------:R-:W-:Y:S02]  /*17a0*/  IMAD R12, R17.reuse, 0x4, R11 ;  /* 0x00000004110c7824 */ /* 0x040fe400078e020b */
[----:B----4-:R-:W-:Y:S02]  /*17b0*/  IMAD R10, R6, R17, RZ ;  /* 0x00000011060a7224 */ /* 0x010fe400078e02ff */
[----:B------:R-:W-:Y:S01]  /*17c0*/  IMAD R14, R17, 0x4, R12 ;  /* 0x00000004110e7824 */ /* 0x000fe200078e020c */
[----:B0-----:R0:W-:Y:S01]  /*17d0*/  @P3 STG.E.U16 desc[UR6][R4.64], R19 ;  /* 0x0000001304003986 */ /* 0x0011e2000c101506 */
[----:B------:R-:W-:-:S03]  /*17e0*/  LEA R6, P3, R9, R16, 0x1 ;  /* 0x0000001009067211 */ /* 0x000fc600078608ff */
[----:B-1----:R1:W-:Y:S01]  /*17f0*/  @P1 STG.E.U16 desc[UR6][R2.64], R23 ;  /* 0x0000001702001986 */ /* 0x0023e2000c101506 */
[----:B------:R-:W-:Y:S02]  /*1800*/  LEA R8, P1, R11, R16, 0x1 ;  /* 0x000000100b087211 */ /* 0x000fe400078208ff */
[-C--:B------:R-:W-:Y:S02]  /*1810*/  LEA.HI.X.SX32 R7, R9, R18.reuse, 0x1, P3 ;  /* 0x0000001209077211 */ /* 0x080fe400018f0eff */
[----:B------:R-:W-:Y:S02]  /*1820*/  LEA.HI.X.SX32 R9, R11, R18, 0x1, P1 ;  /* 0x000000120b097211 */ /* 0x000fe400008f0eff */
[----:B------:R-:W-:Y:S01]  /*1830*/  ISETP.LT.AND P3, PT, R20, UR11, !P0 ;  /* 0x0000000b14007c0c */ /* 0x000fe2000c761270 */
[----:B---3--:R-:W-:Y:S01]  /*1840*/  @P5 STG.E.U16 desc[UR6][R6.64], R21 ;  /* 0x0000001506005986 */ /* 0x008fe2000c101506 */
[----:B0-----:R-:W-:Y:S02]  /*1850*/  LEA R4, P6, R10, R16, 0x1 ;  /* 0x000000100a047211 */ /* 0x001fe400078c08ff */
[----:B------:R-:W-:-:S02]  /*1860*/  PRMT R19, R19, 0x7632, R19 ;  /* 0x0000763213137816 */ /* 0x000fc40000000013 */
[----:B-1----:R-:W-:Y:S02]  /*1870*/  LEA R2, P1, R14, R16, 0x1 ;  /* 0x000000100e027211 */ /* 0x002fe400078208ff */
[-C--:B------:R-:W-:Y:S02]  /*1880*/  LEA.HI.X.SX32 R5, R10, R18.reuse, 0x1, P6 ;  /* 0x000000120a057211 */ /* 0x080fe400030f0eff */
[----:B------:R-:W-:Y:S02]  /*1890*/  LEA.HI.X.SX32 R3, R14, R18, 0x1, P1 ;  /* 0x000000120e037211 */ /* 0x000fe400008f0eff */
[----:B------:R-:W-:Y:S01]  /*18a0*/  ISETP.LT.AND P1, PT, R13, UR11, !P0 ;  /* 0x0000000b0d007c0c */ /* 0x000fe2000c721270 */
[----:B-----5:R0:W-:Y:S01]  /*18b0*/  @P4 STG.E.U16 desc[UR6][R4.64], R25 ;  /* 0x0000001904004986 */ /* 0x0201e2000c101506 */
[----:B------:R-:W-:Y:S02]  /*18c0*/  ISETP.LT.AND P0, PT, R0, UR11, !P0 ;  /* 0x0000000b00007c0c */ /* 0x000fe4000c701270 */
[----:B------:R-:W-:Y:S01]  /*18d0*/  LEA R10, P6, R12, R16, 0x1 ;  /* 0x000000100c0a7211 */ /* 0x000fe200078c08ff */
[----:B------:R1:W-:Y:S01]  /*18e0*/  @P3 STG.E.U16 desc[UR6][R8.64], R19 ;  /* 0x0000001308003986 */ /* 0x0003e2000c101506 */
[----:B------:R-:W-:-:S02]  /*18f0*/  PRMT R0, R21, 0x7632, R0 ;  /* 0x0000763215007816 */ /* 0x000fc40000000000 */
[----:B------:R-:W-:Y:S02]  /*1900*/  LEA.HI.X.SX32 R11, R12, R18, 0x1, P6 ;  /* 0x000000120c0b7211 */ /* 0x000fe400030f0eff */
[----:B------:R-:W-:Y:S02]  /*1910*/  LEA R12, P6, R15, R16, 0x1 ;  /* 0x000000100f0c7211 */ /* 0x000fe400078c08ff */
[----:B0-----:R-:W-:Y:S02]  /*1920*/  PRMT R5, R23, 0x7632, R5 ;  /* 0x0000763217057816 */ /* 0x001fe40000000005 */
[----:B------:R-:W-:-:S03]  /*1930*/  LEA.HI.X.SX32 R13, R15, R18, 0x1, P6 ;  /* 0x000000120f0d7211 */ /* 0x000fc600030f0eff */
[----:B------:R1:W-:Y:S04]  /*1940*/  @P2 STG.E.U16 desc[UR6][R10.64], R5 ;  /* 0x000000050a002986 */ /* 0x0003e8000c101506 */
[----:B------:R1:W-:Y:S01]  /*1950*/  @P1 STG.E.U16 desc[UR6][R2.64], R0 ;  /* 0x0000000002001986 */ /* 0x0003e2000c101506 */
[----:B------:R-:W-:Y:S05]  /*1960*/  @!P0 EXIT ;  /* 0x000000000000894d */ /* 0x000fea0003800000 */
[----:B------:R-:W-:-:S05]  /*1970*/  PRMT R6, R25, 0x7632, R6 ;  /* 0x0000763219067816 */ /* 0x000fca0000000006 */
[----:B------:R-:W-:Y:S01]  /*1980*/  STG.E.U16 desc[UR6][R12.64], R6 ;  /* 0x000000060c007986 */ /* 0x000fe2000c101506 */
[----:B------:R-:W-:Y:S05]  /*1990*/  EXIT ;  /* 0x000000000000794d */ /* 0x000fea0003800000 */
.L_x_2:
[----:B------:R-:W-:-:S00]  /*19a0*/  BRA `(.L_x_2) ;  /* 0xfffffffc00fc7947 */ /* 0x000fc0000383ffff */
[----:B------:R-:W-:-:S00]  /*19b0*/  NOP ;  /* 0x0000000000007918 */ /* 0x000fc00000000000 */
        /* <DEDUP_REMOVED lines=12> */
.L_x_3:


//--------------------- .nv.shared.matmul_kernel  --------------------------
	.section	.nv.shared.matmul_kernel,"aw",@nobits
	.sectionflags	@""
	.align	16
	.zero		1024


//--------------------- .nv.shared.reserved.0     --------------------------
	.section	.nv.shared.reserved.0,"aw",@nobits
	.weak		__nv_reservedSMEM_offset_0_alias
	.size		__nv_reservedSMEM_offset_0_alias, 0, 0
	.other		__nv_reservedSMEM_offset_0_alias,@"STO_CUDA_RESERVED_SHARED STV_DEFAULT"
__nv_reservedSMEM_offset_0_alias:
	.zero		0


//--------------------- .nv.constant0.matmul_kernel --------------------------
	.section	.nv.constant0.matmul_kernel,"a",@progbits
	.sectionflags	@""
	.align	4
.nv.constant0.matmul_kernel:
	.zero		608


//--------------------- SYMBOLS --------------------------

	.type		.nv.reservedSmem.offset0,@object
	.size		.nv.reservedSmem.offset0,0x4
